//
// Generated by NVIDIA NVVM Compiler
//
// Compiler Build ID: CL-36424714
// Cuda compilation tools, release 13.0, V13.0.88
// Based on NVVM 20.0.0
//

.version 9.0
.target sm_100
.address_size 64

	// .globl	_Z22compute_eps_and_updatePfPKfS_i
.extern .shared .align 16 .b8 shared_eps[];

.visible .entry _Z22compute_eps_and_updatePfPKfS_i(
	.param .u64 .ptr .align 1 _Z22compute_eps_and_updatePfPKfS_i_param_0,
	.param .u64 .ptr .align 1 _Z22compute_eps_and_updatePfPKfS_i_param_1,
	.param .u64 .ptr .align 1 _Z22compute_eps_and_updatePfPKfS_i_param_2,
	.param .u32 _Z22compute_eps_and_updatePfPKfS_i_param_3
)
{
	.reg .pred 	%p<17>;
	.reg .b32 	%r<38>;
	.reg .b32 	%f<14>;
	.reg .b64 	%rd<10>;

	ld.param.u64 	%rd2, [_Z22compute_eps_and_updatePfPKfS_i_param_0];
	ld.param.u64 	%rd3, [_Z22compute_eps_and_updatePfPKfS_i_param_1];
	ld.param.u64 	%rd4, [_Z22compute_eps_and_updatePfPKfS_i_param_2];
	ld.param.u32 	%r16, [_Z22compute_eps_and_updatePfPKfS_i_param_3];
	cvta.to.global.u64 	%rd1, %rd4;
	mov.u32 	%r17, %ctaid.x;
	mov.u32 	%r1, %ntid.x;
	mov.u32 	%r18, %tid.x;
	mad.lo.s32 	%r19, %r17, %r1, %r18;
	mov.u32 	%r20, %ctaid.y;
	mov.u32 	%r3, %ntid.y;
	mov.u32 	%r21, %tid.y;
	mad.lo.s32 	%r22, %r20, %r3, %r21;
	mov.u32 	%r23, %ctaid.z;
	mov.u32 	%r5, %ntid.z;
	mov.u32 	%r24, %tid.z;
	mad.lo.s32 	%r25, %r23, %r5, %r24;
	mad.lo.s32 	%r26, %r24, %r3, %r21;
	mad.lo.s32 	%r7, %r26, %r1, %r18;
	setp.lt.s32 	%p1, %r19, 1;
	add.s32 	%r27, %r16, -1;
	setp.ge.s32 	%p2, %r19, %r27;
	or.pred  	%p3, %p1, %p2;
	setp.eq.s32 	%p4, %r22, 0;
	or.pred  	%p5, %p4, %p3;
	setp.ge.s32 	%p6, %r22, %r27;
	or.pred  	%p7, %p5, %p6;
	setp.eq.s32 	%p8, %r25, 0;
	or.pred  	%p9, %p7, %p8;
	setp.ge.s32 	%p10, %r25, %r27;
	mov.f32 	%f13, 0f00000000;
	or.pred  	%p11, %p9, %p10;
	@%p11 bra 	$L__BB0_2;
	cvta.to.global.u64 	%rd5, %rd3;
	cvta.to.global.u64 	%rd6, %rd2;
	mad.lo.s32 	%r28, %r16, %r25, %r22;
	mad.lo.s32 	%r29, %r28, %r16, %r19;
	mul.wide.s32 	%rd7, %r29, 4;
	add.s64 	%rd8, %rd5, %rd7;
	ld.global.nc.f32 	%f5, [%rd8];
	add.s64 	%rd9, %rd6, %rd7;
	ld.global.f32 	%f6, [%rd9];
	sub.f32 	%f7, %f5, %f6;
	abs.f32 	%f13, %f7;
	st.global.f32 	[%rd9], %f5;
$L__BB0_2:
	shl.b32 	%r30, %r7, 2;
	mov.u32 	%r31, shared_eps;
	add.s32 	%r8, %r31, %r30;
	st.shared.f32 	[%r8], %f13;
	bar.sync 	0;
	mul.lo.s32 	%r32, %r1, %r3;
	mul.lo.s32 	%r36, %r32, %r5;
	setp.lt.u32 	%p12, %r36, 2;
	@%p12 bra 	$L__BB0_6;
$L__BB0_3:
	shr.u32 	%r11, %r36, 1;
	setp.ge.u32 	%p13, %r7, %r11;
	@%p13 bra 	$L__BB0_5;
	ld.shared.f32 	%f8, [%r8];
	shl.b32 	%r33, %r11, 2;
	add.s32 	%r34, %r8, %r33;
	ld.shared.f32 	%f9, [%r34];
	max.f32 	%f10, %f8, %f9;
	st.shared.f32 	[%r8], %f10;
$L__BB0_5:
	bar.sync 	0;
	setp.gt.u32 	%p14, %r36, 3;
	mov.u32 	%r36, %r11;
	@%p14 bra 	$L__BB0_3;
$L__BB0_6:
	setp.ne.s32 	%p15, %r7, 0;
	@%p15 bra 	$L__BB0_9;
	ld.shared.f32 	%f3, [shared_eps];
	ld.global.u32 	%r37, [%rd1];
$L__BB0_8:
	mov.b32 	%f11, %r37;
	max.f32 	%f12, %f3, %f11;
	mov.b32 	%r35, %f12;
	atom.relaxed.global.cas.b32 	%r14, [%rd1], %r37, %r35;
	setp.ne.s32 	%p16, %r37, %r14;
	mov.u32 	%r37, %r14;
	@%p16 bra 	$L__BB0_8;
$L__BB0_9:
	ret;

}
	// .globl	_Z8update_BPKfPfi
.visible .entry _Z8update_BPKfPfi(
	.param .u64 .ptr .align 1 _Z8update_BPKfPfi_param_0,
	.param .u64 .ptr .align 1 _Z8update_BPKfPfi_param_1,
	.param .u32 _Z8update_BPKfPfi_param_2
)
{
	.reg .pred 	%p<12>;
	.reg .b32 	%r<24>;
	.reg .b32 	%f<13>;
	.reg .b64 	%rd<16>;

	ld.param.u64 	%rd1, [_Z8update_BPKfPfi_param_0];
	ld.param.u64 	%rd2, [_Z8update_BPKfPfi_param_1];
	ld.param.u32 	%r5, [_Z8update_BPKfPfi_param_2];
	mov.u32 	%r6, %ctaid.x;
	mov.u32 	%r7, %ntid.x;
	mov.u32 	%r8, %tid.x;
	mad.lo.s32 	%r9, %r6, %r7, %r8;
	mov.u32 	%r10, %ctaid.y;
	mov.u32 	%r11, %ntid.y;
	mov.u32 	%r12, %tid.y;
	mad.lo.s32 	%r13, %r10, %r11, %r12;
	mov.u32 	%r14, %ctaid.z;
	mov.u32 	%r15, %ntid.z;
	mov.u32 	%r16, %tid.z;
	mad.lo.s32 	%r17, %r14, %r15, %r16;
	setp.lt.s32 	%p1, %r9, 1;
	add.s32 	%r18, %r5, -1;
	setp.ge.s32 	%p2, %r9, %r18;
	or.pred  	%p3, %p1, %p2;
	setp.eq.s32 	%p4, %r13, 0;
	or.pred  	%p5, %p4, %p3;
	setp.ge.s32 	%p6, %r13, %r18;
	or.pred  	%p7, %p5, %p6;
	setp.eq.s32 	%p8, %r17, 0;
	or.pred  	%p9, %p7, %p8;
	setp.ge.s32 	%p10, %r17, %r18;
	or.pred  	%p11, %p9, %p10;
	@%p11 bra 	$L__BB1_2;
	cvta.to.global.u64 	%rd3, %rd1;
	cvta.to.global.u64 	%rd4, %rd2;
	mad.lo.s32 	%r19, %r5, %r17, %r13;
	mad.lo.s32 	%r20, %r19, %r5, %r9;
	mul.lo.s32 	%r21, %r5, %r5;
	sub.s32 	%r22, %r20, %r21;
	mul.wide.s32 	%rd5, %r22, 4;
	add.s64 	%rd6, %rd3, %rd5;
	ld.global.nc.f32 	%f1, [%rd6];
	sub.s32 	%r23, %r20, %r5;
	mul.wide.s32 	%rd7, %r23, 4;
	add.s64 	%rd8, %rd3, %rd7;
	ld.global.nc.f32 	%f2, [%rd8];
	add.f32 	%f3, %f1, %f2;
	mul.wide.s32 	%rd9, %r5, 4;
	add.s64 	%rd10, %rd8, %rd9;
	ld.global.nc.f32 	%f4, [%rd10+-4];
	add.f32 	%f5, %f3, %f4;
	ld.global.nc.f32 	%f6, [%rd10+4];
	add.f32 	%f7, %f5, %f6;
	add.s64 	%rd11, %rd10, %rd9;
	ld.global.nc.f32 	%f8, [%rd11];
	add.f32 	%f9, %f7, %f8;
	mul.wide.u32 	%rd12, %r21, 4;
	add.s64 	%rd13, %rd10, %rd12;
	ld.global.nc.f32 	%f10, [%rd13];
	add.f32 	%f11, %f9, %f10;
	div.rn.f32 	%f12, %f11, 0f40C00000;
	mul.wide.s32 	%rd14, %r20, 4;
	add.s64 	%rd15, %rd4, %rd14;
	st.global.f32 	[%rd15], %f12;
$L__BB1_2:
	ret;

}


// ===== COMPILED SASS (sm_100) =====

	.target	sm_100

	.elftype	@"ET_EXEC"


//--------------------- .note.nv.tkinfo           --------------------------
	.section	.note.nv.tkinfo,"",@"SHT_NOTE"
	.sectionflags	@"SHF_NOTE_NV_TKINFO"
	.tkinfo
        /*0018*/ 	.word	0x00000002
        /*0030*/ 	.string	""
        /*0030*/ 	.string	"ptxas"
        /*0030*/ 	.string	"Cuda compilation tools, release 13.0, V13.0.88"
        /*0030*/ 	.string	"Build cuda_13.0.r13.0/compiler.36424714_0"
        /*0030*/ 	.string	"-arch sm_100 -m 64 "



//--------------------- .note.nv.cuinfo           --------------------------
	.section	.note.nv.cuinfo,"",@"SHT_NOTE"
	.sectionflags	@"SHF_NOTE_NV_CUINFO"
        /*0018*/ 	.short	0x0002
        /*001a*/ 	.short	0x0064
        /*001c*/ 	.short	0x0082
	.zero		2


//--------------------- .nv.info                  --------------------------
	.section	.nv.info,"",@"SHT_CUDA_INFO"
	.align	4


	//----- nvinfo : EIATTR_REGCOUNT
	.align		4
        /*0000*/ 	.byte	0x04, 0x2f
        /*0002*/ 	.short	(.L_1 - .L_0)
	.align		4
.L_0:
        /*0004*/ 	.word	index@(_Z22compute_eps_and_updatePfPKfS_i)
        /*0008*/ 	.word	0x00000011


	//----- nvinfo : EIATTR_FRAME_SIZE
	.align		4
.L_1:
        /*000c*/ 	.byte	0x04, 0x11
        /*000e*/ 	.short	(.L_3 - .L_2)
	.align		4
.L_2:
        /*0010*/ 	.word	index@(_Z22compute_eps_and_updatePfPKfS_i)
        /*0014*/ 	.word	0x00000000


	//----- nvinfo : EIATTR_REGCOUNT
	.align		4
.L_3:
        /*0018*/ 	.byte	0x04, 0x2f
        /*001a*/ 	.short	(.L_5 - .L_4)
	.align		4
.L_4:
        /*001c*/ 	.word	index@(_Z8update_BPKfPfi)
        /*0020*/ 	.word	0x00000012


	//----- nvinfo : EIATTR_FRAME_SIZE
	.align		4
.L_5:
        /*0024*/ 	.byte	0x04, 0x11
        /*0026*/ 	.short	(.L_7 - .L_6)
	.align		4
.L_6:
        /*0028*/ 	.word	index@($__internal_0_$__cuda_sm3x_div_rn_noftz_f32_slowpath)
        /*002c*/ 	.word	0x00000000


	//----- nvinfo : EIATTR_FRAME_SIZE
	.align		4
.L_7:
        /*0030*/ 	.byte	0x04, 0x11
        /*0032*/ 	.short	(.L_9 - .L_8)
	.align		4
.L_8:
        /*0034*/ 	.word	index@(_Z8update_BPKfPfi)
        /*0038*/ 	.word	0x00000000


	//----- nvinfo : EIATTR_MIN_STACK_SIZE
	.align		4
.L_9:
        /*003c*/ 	.byte	0x04, 0x12
        /*003e*/ 	.short	(.L_11 - .L_10)
	.align		4
.L_10:
        /*0040*/ 	.word	index@(_Z8update_BPKfPfi)
        /*0044*/ 	.word	0x00000000


	//----- nvinfo : EIATTR_MIN_STACK_SIZE
	.align		4
.L_11:
        /*0048*/ 	.byte	0x04, 0x12
        /*004a*/ 	.short	(.L_13 - .L_12)
	.align		4
.L_12:
        /*004c*/ 	.word	index@(_Z22compute_eps_and_updatePfPKfS_i)
        /*0050*/ 	.word	0x00000000
.L_13:


//--------------------- .nv.compat                --------------------------
	.section	.nv.compat,"",@"SHT_CUDA_COMPAT_INFO"
	.align	4
        /*0000*/ 	.byte	0x02, 0x09, 0x00, 0x00, 0x02, 0x02, 0x01, 0x00, 0x02, 0x05, 0x05, 0x00, 0x03, 0x07, 0x01, 0x01
        /*0010*/ 	.byte	0x02, 0x03, 0x00, 0x00, 0x02, 0x06, 0x01, 0x00, 0x04, 0x0b, 0x08, 0x00, 0x01, 0x00, 0x00, 0x00
        /*0020*/ 	.byte	0x00, 0x00, 0x00, 0x00


//--------------------- .nv.info._Z8update_BPKfPfi --------------------------
	.section	.nv.info._Z8update_BPKfPfi,"",@"SHT_CUDA_INFO"
	.sectionflags	@""
	.align	4


	//----- nvinfo : EIATTR_CUDA_API_VERSION
	.align		4
        /*0000*/ 	.byte	0x04, 0x37
        /*0002*/ 	.short	(.L_15 - .L_14)
.L_14:
        /*0004*/ 	.word	0x00000082


	//----- nvinfo : EIATTR_KPARAM_INFO
	.align		4
.L_15:
        /*0008*/ 	.byte	0x04, 0x17
        /*000a*/ 	.short	(.L_17 - .L_16)
.L_16:
        /*000c*/ 	.word	0x00000000
        /*0010*/ 	.short	0x0002
        /*0012*/ 	.short	0x0010
        /*0014*/ 	.byte	0x00, 0xf0, 0x11, 0x00


	//----- nvinfo : EIATTR_KPARAM_INFO
	.align		4
.L_17:
        /*0018*/ 	.byte	0x04, 0x17
        /*001a*/ 	.short	(.L_19 - .L_18)
.L_18:
        /*001c*/ 	.word	0x00000000
        /*0020*/ 	.short	0x0001
        /*0022*/ 	.short	0x0008
        /*0024*/ 	.byte	0x00, 0xf5, 0x21, 0x00


	//----- nvinfo : EIATTR_KPARAM_INFO
	.align		4
.L_19:
        /*0028*/ 	.byte	0x04, 0x17
        /*002a*/ 	.short	(.L_21 - .L_20)
.L_20:
        /*002c*/ 	.word	0x00000000
        /*0030*/ 	.short	0x0000
        /*0032*/ 	.short	0x0000
        /*0034*/ 	.byte	0x00, 0xf5, 0x21, 0x00


	//----- nvinfo : EIATTR_SPARSE_MMA_MASK
	.align		4
.L_21:
        /*0038*/ 	.byte	0x03, 0x50
        /*003a*/ 	.short	0x0000


	//----- nvinfo : EIATTR_MAXREG_COUNT
	.align		4
        /*003c*/ 	.byte	0x03, 0x1b
        /*003e*/ 	.short	0x00ff


	//----- nvinfo : EIATTR_MERCURY_ISA_VERSION
	.align		4
        /*0040*/ 	.byte	0x03, 0x5f
        /*0042*/ 	.short	0x0101


	//----- nvinfo : EIATTR_VRC_CTA_INIT_COUNT
	.align		4
        /*0044*/ 	.byte	0x02, 0x4a
	.zero		1
	.zero		1


	//----- nvinfo : EIATTR_EXIT_INSTR_OFFSETS
	.align		4
        /*0048*/ 	.byte	0x04, 0x1c
        /*004a*/ 	.short	(.L_23 - .L_22)


	//   ....[0]....
.L_22:
        /*004c*/ 	.word	0x00000150


	//   ....[1]....
        /*0050*/ 	.word	0x000003d0


	//----- nvinfo : EIATTR_CRS_STACK_SIZE
	.align		4
.L_23:
        /*0054*/ 	.byte	0x04, 0x1e
        /*0056*/ 	.short	(.L_25 - .L_24)
.L_24:
        /*0058*/ 	.word	0x00000000


	//----- nvinfo : EIATTR_CBANK_PARAM_SIZE
	.align		4
.L_25:
        /*005c*/ 	.byte	0x03, 0x19
        /*005e*/ 	.short	0x0014


	//----- nvinfo : EIATTR_PARAM_CBANK
	.align		4
        /*0060*/ 	.byte	0x04, 0x0a
        /*0062*/ 	.short	(.L_27 - .L_26)
	.align		4
.L_26:
        /*0064*/ 	.word	index@(.nv.constant0._Z8update_BPKfPfi)
        /*0068*/ 	.short	0x0380
        /*006a*/ 	.short	0x0014


	//----- nvinfo : EIATTR_SW_WAR
	.align		4
.L_27:
        /*006c*/ 	.byte	0x04, 0x36
        /*006e*/ 	.short	(.L_29 - .L_28)
.L_28:
        /*0070*/ 	.word	0x00000008
.L_29:


//--------------------- .nv.info._Z22compute_eps_and_updatePfPKfS_i --------------------------
	.section	.nv.info._Z22compute_eps_and_updatePfPKfS_i,"",@"SHT_CUDA_INFO"
	.sectionflags	@""
	.align	4


	//----- nvinfo : EIATTR_CUDA_API_VERSION
	.align		4
        /*0000*/ 	.byte	0x04, 0x37
        /*0002*/ 	.short	(.L_31 - .L_30)
.L_30:
        /*0004*/ 	.word	0x00000082


	//----- nvinfo : EIATTR_KPARAM_INFO
	.align		4
.L_31:
        /*0008*/ 	.byte	0x04, 0x17
        /*000a*/ 	.short	(.L_33 - .L_32)
.L_32:
        /*000c*/ 	.word	0x00000000
        /*0010*/ 	.short	0x0003
        /*0012*/ 	.short	0x0018
        /*0014*/ 	.byte	0x00, 0xf0, 0x11, 0x00


	//----- nvinfo : EIATTR_KPARAM_INFO
	.align		4
.L_33:
        /*0018*/ 	.byte	0x04, 0x17
        /*001a*/ 	.short	(.L_35 - .L_34)
.L_34:
        /*001c*/ 	.word	0x00000000
        /*0020*/ 	.short	0x0002
        /*0022*/ 	.short	0x0010
        /*0024*/ 	.byte	0x00, 0xf5, 0x21, 0x00


	//----- nvinfo : EIATTR_KPARAM_INFO
	.align		4
.L_35:
        /*0028*/ 	.byte	0x04, 0x17
        /*002a*/ 	.short	(.L_37 - .L_36)
.L_36:
        /*002c*/ 	.word	0x00000000
        /*0030*/ 	.short	0x0001
        /*0032*/ 	.short	0x0008
        /*0034*/ 	.byte	0x00, 0xf5, 0x21, 0x00


	//----- nvinfo : EIATTR_KPARAM_INFO
	.align		4
.L_37:
        /*0038*/ 	.byte	0x04, 0x17
        /*003a*/ 	.short	(.L_39 - .L_38)
.L_38:
        /*003c*/ 	.word	0x00000000
        /*0040*/ 	.short	0x0000
        /*0042*/ 	.short	0x0000
        /*0044*/ 	.byte	0x00, 0xf5, 0x21, 0x00


	//----- nvinfo : EIATTR_SPARSE_MMA_MASK
	.align		4
.L_39:
        /*0048*/ 	.byte	0x03, 0x50
        /*004a*/ 	.short	0x0000


	//----- nvinfo : EIATTR_MAXREG_COUNT
	.align		4
        /*004c*/ 	.byte	0x03, 0x1b
        /*004e*/ 	.short	0x00ff


	//----- nvinfo : EIATTR_NUM_BARRIERS
	.align		4
        /*0050*/ 	.byte	0x02, 0x4c
        /*0052*/ 	.byte	0x01
	.zero		1


	//----- nvinfo : EIATTR_MERCURY_ISA_VERSION
	.align		4
        /*0054*/ 	.byte	0x03, 0x5f
        /*0056*/ 	.short	0x0101


	//----- nvinfo : EIATTR_VRC_CTA_INIT_COUNT
	.align		4
        /*0058*/ 	.byte	0x02, 0x4a
	.zero		1
	.zero		1


	//----- nvinfo : EIATTR_EXIT_INSTR_OFFSETS
	.align		4
        /*005c*/ 	.byte	0x04, 0x1c
        /*005e*/ 	.short	(.L_41 - .L_40)


	//   ....[0]....
.L_40:
        /*0060*/ 	.word	0x000003a0


	//   ....[1]....
        /*0064*/ 	.word	0x00000470


	//----- nvinfo : EIATTR_CRS_STACK_SIZE
	.align		4
.L_41:
        /*0068*/ 	.byte	0x04, 0x1e
        /*006a*/ 	.short	(.L_43 - .L_42)
.L_42:
        /*006c*/ 	.word	0x00000000


	//----- nvinfo : EIATTR_CBANK_PARAM_SIZE
	.align		4
.L_43:
        /*0070*/ 	.byte	0x03, 0x19
        /*0072*/ 	.short	0x001c


	//----- nvinfo : EIATTR_PARAM_CBANK
	.align		4
        /*0074*/ 	.byte	0x04, 0x0a
        /*0076*/ 	.short	(.L_45 - .L_44)
	.align		4
.L_44:
        /*0078*/ 	.word	index@(.nv.constant0._Z22compute_eps_and_updatePfPKfS_i)
        /*007c*/ 	.short	0x0380
        /*007e*/ 	.short	0x001c


	//----- nvinfo : EIATTR_SW_WAR
	.align		4
.L_45:
        /*0080*/ 	.byte	0x04, 0x36
        /*0082*/ 	.short	(.L_47 - .L_46)
.L_46:
        /*0084*/ 	.word	0x00000008
.L_47:


//--------------------- .nv.callgraph             --------------------------
	.section	.nv.callgraph,"",@"SHT_CUDA_CALLGRAPH"
	.align	4
	.sectionentsize	8
	.align		4
        /*0000*/ 	.word	0x00000000
	.align		4
        /*0004*/ 	.word	0xffffffff
	.align		4
        /*0008*/ 	.word	0x00000000
	.align		4
        /*000c*/ 	.word	0xfffffffe
	.align		4
        /*0010*/ 	.word	0x00000000
	.align		4
        /*0014*/ 	.word	0xfffffffd
	.align		4
        /*0018*/ 	.word	0x00000000
	.align		4
        /*001c*/ 	.word	0xfffffffc


//--------------------- .text._Z8update_BPKfPfi   --------------------------
	.section	.text._Z8update_BPKfPfi,"ax",@progbits
	.align	128
        .global         _Z8update_BPKfPfi
        .type           _Z8update_BPKfPfi,@function
        .size           _Z8update_BPKfPfi,(.L_x_19 - _Z8update_BPKfPfi)
        .other          _Z8update_BPKfPfi,@"STO_CUDA_ENTRY STV_DEFAULT"
_Z8update_BPKfPfi:
.text._Z8update_BPKfPfi:
[----:B------:R-:W-:Y:S01]  /*0000*/  LDC R1, c[0x0][0x37c] ;  /* 0x0000df00ff017b82 */ /* 0x000fe20000000800 */
[----:B------:R-:W0:Y:S07]  /*0010*/  S2R R3, SR_TID.X ;  /* 0x0000000000037919 */ /* 0x000e2e0000002100 */
[----:B------:R-:W0:Y:S01]  /*0020*/  S2UR UR4, SR_CTAID.X ;  /* 0x00000000000479c3 */ /* 0x000e220000002500 */
[----:B------:R-:W1:Y:S01]  /*0030*/  S2R R7, SR_TID.Y ;  /* 0x0000000000077919 */ /* 0x000e620000002200 */
[----:B------:R-:W2:Y:S06]  /*0040*/  S2R R9, SR_TID.Z ;  /* 0x0000000000097919 */ /* 0x000eac0000002300 */
[----:B------:R-:W0:Y:S08]  /*0050*/  LDC R2, c[0x0][0x360] ;  /* 0x0000d800ff027b82 */ /* 0x000e300000000800 */
[----:B------:R-:W3:Y:S08]  /*0060*/  LDC R11, c[0x0][0x390] ;  /* 0x0000e400ff0b7b82 */ /* 0x000ef00000000800 */
[----:B------:R-:W1:Y:S08]  /*0070*/  S2UR UR5, SR_CTAID.Y ;  /* 0x00000000000579c3 */ /* 0x000e700000002600 */
[----:B------:R-:W1:Y:S01]  /*0080*/  LDC R0, c[0x0][0x364] ;  /* 0x0000d900ff007b82 */ /* 0x000e620000000800 */
[----:B0-----:R-:W-:-:S07]  /*0090*/  IMAD R2, R2, UR4, R3 ;  /* 0x0000000402027c24 */ /* 0x001fce000f8e0203 */
[----:B------:R-:W2:Y:S01]  /*00a0*/  S2UR UR6, SR_CTAID.Z ;  /* 0x00000000000679c3 */ /* 0x000ea20000002700 */
[----:B---3--:R-:W-:-:S05]  /*00b0*/  VIADD R5, R11, 0xffffffff ;  /* 0xffffffff0b057836 */ /* 0x008fca0000000000 */
[C---:B------:R-:W-:Y:S02]  /*00c0*/  ISETP.GE.AND P0, PT, R2.reuse, R5, PT ;  /* 0x000000050200720c */ /* 0x040fe40003f06270 */
[----:B------:R-:W2:Y:S02]  /*00d0*/  LDC R4, c[0x0][0x368] ;  /* 0x0000da00ff047b82 */ /* 0x000ea40000000800 */
[----:B------:R-:W-:Y:S01]  /*00e0*/  ISETP.LT.OR P0, PT, R2, 0x1, P0 ;  /* 0x000000010200780c */ /* 0x000fe20000701670 */
[----:B-1----:R-:W-:-:S05]  /*00f0*/  IMAD R0, R0, UR5, R7 ;  /* 0x0000000500007c24 */ /* 0x002fca000f8e0207 */
[----:B------:R-:W-:-:S04]  /*0100*/  ISETP.EQ.OR P0, PT, R0, RZ, P0 ;  /* 0x000000ff0000720c */ /* 0x000fc80000702670 */
[----:B------:R-:W-:Y:S01]  /*0110*/  ISETP.GE.OR P0, PT, R0, R5, P0 ;  /* 0x000000050000720c */ /* 0x000fe20000706670 */
[----:B--2---:R-:W-:-:S05]  /*0120*/  IMAD R3, R4, UR6, R9 ;  /* 0x0000000604037c24 */ /* 0x004fca000f8e0209 */
[----:B------:R-:W-:-:S04]  /*0130*/  ISETP.EQ.OR P0, PT, R3, RZ, P0 ;  /* 0x000000ff0300720c */ /* 0x000fc80000702670 */
[----:B------:R-:W-:-:S13]  /*0140*/  ISETP.GE.OR P0, PT, R3, R5, P0 ;  /* 0x000000050300720c */ /* 0x000fda0000706670 */
[----:B------:R-:W-:Y:S05]  /*0150*/  @P0 EXIT ;  /* 0x000000000000094d */ /* 0x000fea0003800000 */
[----:B------:R-:W0:Y:S01]  /*0160*/  LDC.64 R6, c[0x0][0x380] ;  /* 0x0000e000ff067b82 */ /* 0x000e220000000a00 */
[-C--:B------:R-:W-:Y:S01]  /*0170*/  IMAD R3, R3, R11.reuse, R0 ;  /* 0x0000000b03037224 */ /* 0x080fe200078e0200 */
[----:B------:R-:W1:Y:S01]  /*0180*/  LDCU.64 UR6, c[0x0][0x358] ;  /* 0x00006b00ff0677ac */ /* 0x000e620008000a00 */
[-C--:B------:R-:W-:Y:S02]  /*0190*/  IMAD R13, R11, R11.reuse, RZ ;  /* 0x0000000b0b0d7224 */ /* 0x080fe400078e02ff */
[----:B------:R-:W-:-:S04]  /*01a0*/  IMAD R2, R3, R11, R2 ;  /* 0x0000000b03027224 */ /* 0x000fc800078e0202 */
[C---:B------:R-:W-:Y:S01]  /*01b0*/  IMAD.IADD R5, R2.reuse, 0x1, -R13 ;  /* 0x0000000102057824 */ /* 0x040fe200078e0a0d */
[----:B------:R-:W-:-:S03]  /*01c0*/  IADD3 R3, PT, PT, R2, -R11, RZ ;  /* 0x8000000b02037210 */ /* 0x000fc60007ffe0ff */
[----:B0-----:R-:W-:-:S04]  /*01d0*/  IMAD.WIDE R4, R5, 0x4, R6 ;  /* 0x0000000405047825 */ /* 0x001fc800078e0206 */
[----:B------:R-:W-:Y:S02]  /*01e0*/  IMAD.WIDE R6, R3, 0x4, R6 ;  /* 0x0000000403067825 */ /* 0x000fe400078e0206 */
[----:B-1----:R-:W2:Y:S02]  /*01f0*/  LDG.E.CONSTANT R4, desc[UR6][R4.64] ;  /* 0x0000000604047981 */ /* 0x002ea4000c1e9900 */
[C---:B------:R-:W-:Y:S02]  /*0200*/  IMAD.WIDE R8, R11.reuse, 0x4, R6 ;  /* 0x000000040b087825 */ /* 0x040fe400078e0206 */
[----:B------:R-:W2:Y:S04]  /*0210*/  LDG.E.CONSTANT R7, desc[UR6][R6.64] ;  /* 0x0000000606077981 */ /* 0x000ea8000c1e9900 */
[----:B------:R-:W3:Y:S01]  /*0220*/  LDG.E.CONSTANT R3, desc[UR6][R8.64+-0x4] ;  /* 0xfffffc0608037981 */ /* 0x000ee2000c1e9900 */
[----:B------:R-:W-:-:S03]  /*0230*/  IMAD.WIDE R10, R11, 0x4, R8 ;  /* 0x000000040b0a7825 */ /* 0x000fc600078e0208 */
[----:B------:R-:W4:Y:S01]  /*0240*/  LDG.E.CONSTANT R15, desc[UR6][R8.64+0x4] ;  /* 0x00000406080f7981 */ /* 0x000f22000c1e9900 */
[----:B------:R-:W-:-:S03]  /*0250*/  IMAD.WIDE.U32 R12, R13, 0x4, R8 ;  /* 0x000000040d0c7825 */ /* 0x000fc600078e0008 */
[----:B------:R-:W5:Y:S04]  /*0260*/  LDG.E.CONSTANT R11, desc[UR6][R10.64] ;  /* 0x000000060a0b7981 */ /* 0x000f68000c1e9900 */
[----:B------:R-:W5:Y:S01]  /*0270*/  LDG.E.CONSTANT R13, desc[UR6][R12.64] ;  /* 0x000000060c0d7981 */ /* 0x000f62000c1e9900 */
[----:B------:R-:W-:Y:S01]  /*0280*/  BSSY.RECONVERGENT B1, `(.L_x_0) ;  /* 0x0000011000017945 */ /* 0x000fe20003800200 */
[----:B--2---:R-:W-:Y:S01]  /*0290*/  FADD R0, R4, R7 ;  /* 0x0000000704007221 */ /* 0x004fe20000000000 */
[----:B------:R-:W-:-:S03]  /*02a0*/  IMAD.MOV.U32 R4, RZ, RZ, 0x3e2aaaab ;  /* 0x3e2aaaabff047424 */ /* 0x000fc600078e00ff */
[----:B---3--:R-:W-:Y:S01]  /*02b0*/  FADD R0, R0, R3 ;  /* 0x0000000300007221 */ /* 0x008fe20000000000 */
[----:B------:R-:W-:-:S03]  /*02c0*/  IMAD.MOV.U32 R3, RZ, RZ, 0x40c00000 ;  /* 0x40c00000ff037424 */ /* 0x000fc600078e00ff */
[----:B----4-:R-:W-:Y:S01]  /*02d0*/  FADD R0, R0, R15 ;  /* 0x0000000f00007221 */ /* 0x010fe20000000000 */
[----:B------:R-:W-:-:S03]  /*02e0*/  FFMA R3, R4, -R3, 1 ;  /* 0x3f80000004037423 */ /* 0x000fc60000000803 */
[----:B-----5:R-:W-:Y:S01]  /*02f0*/  FADD R0, R0, R11 ;  /* 0x0000000b00007221 */ /* 0x020fe20000000000 */
[----:B------:R-:W-:-:S03]  /*0300*/  FFMA R3, R3, R4, 0.16666667163372039795 ;  /* 0x3e2aaaab03037423 */ /* 0x000fc60000000004 */
[----:B------:R-:W-:-:S04]  /*0310*/  FADD R0, R0, R13 ;  /* 0x0000000d00007221 */ /* 0x000fc80000000000 */
[----:B------:R-:W0:Y:S01]  /*0320*/  FCHK P0, R0, 6 ;  /* 0x40c0000000007902 */ /* 0x000e220000000000 */
[----:B------:R-:W-:-:S04]  /*0330*/  FFMA R4, R0, R3, RZ ;  /* 0x0000000300047223 */ /* 0x000fc800000000ff */
[----:B------:R-:W-:-:S04]  /*0340*/  FFMA R5, R4, -6, R0 ;  /* 0xc0c0000004057823 */ /* 0x000fc80000000000 */
[----:B------:R-:W-:Y:S01]  /*0350*/  FFMA R7, R3, R5, R4 ;  /* 0x0000000503077223 */ /* 0x000fe20000000004 */
[----:B0-----:R-:W-:Y:S06]  /*0360*/  @!P0 BRA `(.L_x_1) ;  /* 0x0000000000088947 */ /* 0x001fec0003800000 */
[----:B------:R-:W-:-:S07]  /*0370*/  MOV R4, 0x390 ;  /* 0x0000039000047802 */ /* 0x000fce0000000f00 */
[----:B------:R-:W-:Y:S05]  /*0380*/  CALL.REL.NOINC `($__internal_0_$__cuda_sm3x_div_rn_noftz_f32_slowpath) ;  /* 0x0000000000147944 */ /* 0x000fea0003c00000 */
.L_x_1:
[----:B------:R-:W-:Y:S05]  /*0390*/  BSYNC.RECONVERGENT B1 ;  /* 0x0000000000017941 */ /* 0x000fea0003800200 */
.L_x_0:
[----:B------:R-:W0:Y:S02]  /*03a0*/  LDC.64 R4, c[0x0][0x388] ;  /* 0x0000e200ff047b82 */ /* 0x000e240000000a00 */
[----:B0-----:R-:W-:-:S05]  /*03b0*/  IMAD.WIDE R2, R2, 0x4, R4 ;  /* 0x0000000402027825 */ /* 0x001fca00078e0204 */
[----:B------:R-:W-:Y:S01]  /*03c0*/  STG.E desc[UR6][R2.64], R7 ;  /* 0x0000000702007986 */ /* 0x000fe2000c101906 */
[----:B------:R-:W-:Y:S05]  /*03d0*/  EXIT ;  /* 0x000000000000794d */ /* 0x000fea0003800000 */
        .weak           $__internal_0_$__cuda_sm3x_div_rn_noftz_f32_slowpath
        .type           $__internal_0_$__cuda_sm3x_div_rn_noftz_f32_slowpath,@function
        .size           $__internal_0_$__cuda_sm3x_div_rn_noftz_f32_slowpath,(.L_x_19 - $__internal_0_$__cuda_sm3x_div_rn_noftz_f32_slowpath)
$__internal_0_$__cuda_sm3x_div_rn_noftz_f32_slowpath:
[--C-:B------:R-:W-:Y:S01]  /*03e0*/  SHF.R.U32.HI R3, RZ, 0x17, R0.reuse ;  /* 0x00000017ff037819 */ /* 0x100fe20000011600 */
[----:B------:R-:W-:Y:S04]  /*03f0*/  BSSY.RECONVERGENT B0, `(.L_x_2) ;  /* 0x000005c000007945 */ /* 0x000fe80003800200 */
[----:B------:R-:W-:Y:S01]  /*0400*/  BSSY.RELIABLE B2, `(.L_x_3) ;  /* 0x000001a000027945 */ /* 0x000fe20003800100 */
[----:B------:R-:W-:Y:S01]  /*0410*/  IMAD.MOV.U32 R5, RZ, RZ, R0 ;  /* 0x000000ffff057224 */ /* 0x000fe200078e0000 */
[----:B------:R-:W-:-:S04]  /*0420*/  LOP3.LUT R3, R3, 0xff, RZ, 0xc0, !PT ;  /* 0x000000ff03037812 */ /* 0x000fc800078ec0ff */
[----:B------:R-:W-:-:S04]  /*0430*/  IADD3 R7, PT, PT, R3, -0x1, RZ ;  /* 0xffffffff03077810 */ /* 0x000fc80007ffe0ff */
[----:B------:R-:W-:-:S13]  /*0440*/  ISETP.GT.U32.OR P0, PT, R7, 0xfd, !PT ;  /* 0x000000fd0700780c */ /* 0x000fda0007f04470 */
[----:B------:R-:W-:Y:S01]  /*0450*/  @!P0 IMAD.MOV.U32 R6, RZ, RZ, RZ ;  /* 0x000000ffff068224 */ /* 0x000fe200078e00ff */
[----:B------:R-:W-:Y:S06]  /*0460*/  @!P0 BRA `(.L_x_4) ;  /* 0x00000000004c8947 */ /* 0x000fec0003800000 */
[----:B------:R-:W-:-:S13]  /*0470*/  FSETP.GTU.FTZ.AND P0, PT, |R0|, +INF , PT ;  /* 0x7f8000000000780b */ /* 0x000fda0003f1c200 */
[----:B------:R-:W-:Y:S05]  /*0480*/  @P0 BREAK.RELIABLE B2 ;  /* 0x0000000000020942 */ /* 0x000fea0003800100 */
[----:B------:R-:W-:Y:S05]  /*0490*/  @P0 BRA `(.L_x_5) ;  /* 0x0000000400400947 */ /* 0x000fea0003800000 */
[----:B------:R-:W-:-:S05]  /*04a0*/  HFMA2 R6, -RZ, RZ, 2.375, 0 ;  /* 0x40c00000ff067431 */ /* 0x000fca00000001ff */
[----:B------:R-:W-:-:S13]  /*04b0*/  LOP3.LUT P0, RZ, R6, 0x7fffffff, R5, 0xc8, !PT ;  /* 0x7fffffff06ff7812 */ /* 0x000fda000780c805 */
[----:B------:R-:W-:Y:S05]  /*04c0*/  @!P0 BREAK.RELIABLE B2 ;  /* 0x0000000000028942 */ /* 0x000fea0003800100 */
[----:B------:R-:W-:Y:S05]  /*04d0*/  @!P0 BRA `(.L_x_6) ;  /* 0x0000000400288947 */ /* 0x000fea0003800000 */
[----:B------:R-:W-:-:S13]  /*04e0*/  LOP3.LUT P0, RZ, R5, 0x7fffffff, RZ, 0xc0, !PT ;  /* 0x7fffffff05ff7812 */ /* 0x000fda000780c0ff */
[----:B------:R-:W-:Y:S05]  /*04f0*/  @!P0 BREAK.RELIABLE B2 ;  /* 0x0000000000028942 */ /* 0x000fea0003800100 */
[----:B------:R-:W-:Y:S05]  /*0500*/  @!P0 BRA `(.L_x_7) ;  /* 0x0000000400148947 */ /* 0x000fea0003800000 */
[----:B------:R-:W-:Y:S02]  /*0510*/  FSETP.NEU.FTZ.AND P0, PT, |R0|, +INF , PT ;  /* 0x7f8000000000780b */ /* 0x000fe40003f1d200 */
[----:B------:R-:W-:-:S04]  /*0520*/  LOP3.LUT P1, RZ, R6, 0x7fffffff, RZ, 0xc0, !PT ;  /* 0x7fffffff06ff7812 */ /* 0x000fc8000782c0ff */
[----:B------:R-:W-:-:S13]  /*0530*/  PLOP3.LUT P0, PT, P0, P1, PT, 0x2f, 0xf2 ;  /* 0x0000000000f2781c */ /* 0x000fda0000702577 */
[----:B------:R-:W-:Y:S05]  /*0540*/  @P0 BREAK.RELIABLE B2 ;  /* 0x0000000000020942 */ /* 0x000fea0003800100 */
[----:B------:R-:W-:Y:S05]  /*0550*/  @P0 BRA `(.L_x_8) ;  /* 0x0000000000f40947 */ /* 0x000fea0003800000 */
[----:B------:R-:W-:-:S13]  /*0560*/  ISETP.GE.AND P0, PT, R7, RZ, PT ;  /* 0x000000ff0700720c */ /* 0x000fda0003f06270 */
[----:B------:R-:W-:Y:S02]  /*0570*/  @P0 IMAD.MOV.U32 R6, RZ, RZ, RZ ;  /* 0x000000ffff060224 */ /* 0x000fe400078e00ff */
[----:B------:R-:W-:Y:S01]  /*0580*/  @!P0 FFMA R5, R0, 1.84467440737095516160e+19, RZ ;  /* 0x5f80000000058823 */ /* 0x000fe200000000ff */
[----:B------:R-:W-:-:S07]  /*0590*/  @!P0 IMAD.MOV.U32 R6, RZ, RZ, -0x40 ;  /* 0xffffffc0ff068424 */ /* 0x000fce00078e00ff */
.L_x_4:
[----:B------:R-:W-:Y:S05]  /*05a0*/  BSYNC.RELIABLE B2 ;  /* 0x0000000000027941 */ /* 0x000fea0003800100 */
.L_x_3:
[----:B------:R-:W-:Y:S01]  /*05b0*/  UMOV UR4, 0x40c00000 ;  /* 0x40c0000000047882 */ /* 0x000fe20000000000 */
[----:B------:R-:W-:Y:S01]  /*05c0*/  IADD3 R3, PT, PT, R3, -0x7f, RZ ;  /* 0xffffff8103037810 */ /* 0x000fe20007ffe0ff */
[----:B------:R-:W-:Y:S01]  /*05d0*/  UIADD3 UR4, UPT, UPT, UR4, -0x1000000, URZ ;  /* 0xff00000004047890 */ /* 0x000fe2000fffe0ff */
[----:B------:R-:W-:Y:S02]  /*05e0*/  BSSY.RECONVERGENT B2, `(.L_x_9) ;  /* 0x0000033000027945 */ /* 0x000fe40003800200 */
[----:B------:R-:W-:Y:S01]  /*05f0*/  IADD3 R6, PT, PT, R6, -0x2, R3 ;  /* 0xfffffffe06067810 */ /* 0x000fe20007ffe003 */
[----:B------:R-:W-:Y:S02]  /*0600*/  IMAD R0, R3, -0x800000, R5 ;  /* 0xff80000003007824 */ /* 0x000fe400078e0205 */
[----:B------:R-:W-:-:S03]  /*0610*/  FADD.FTZ R9, -RZ, -UR4 ;  /* 0x80000004ff097e21 */ /* 0x000fc60008010100 */
[----:B------:R-:W0:Y:S02]  /*0620*/  MUFU.RCP R7, UR4 ;  /* 0x0000000400077d08 */ /* 0x000e240008001000 */
[----:B0-----:R-:W-:-:S04]  /*0630*/  FFMA R8, R7, R9, 1 ;  /* 0x3f80000007087423 */ /* 0x001fc80000000009 */
[----:B------:R-:W-:-:S04]  /*0640*/  FFMA R7, R7, R8, R7 ;  /* 0x0000000807077223 */ /* 0x000fc80000000007 */
[----:B------:R-:W-:-:S04]  /*0650*/  FFMA R8, R0, R7, RZ ;  /* 0x0000000700087223 */ /* 0x000fc800000000ff */
[----:B------:R-:W-:-:S04]  /*0660*/  FFMA R5, R9, R8, R0 ;  /* 0x0000000809057223 */ /* 0x000fc80000000000 */
[----:B------:R-:W-:-:S04]  /*0670*/  FFMA R8, R7, R5, R8 ;  /* 0x0000000507087223 */ /* 0x000fc80000000008 */
[----:B------:R-:W-:-:S04]  /*0680*/  FFMA R9, R9, R8, R0 ;  /* 0x0000000809097223 */ /* 0x000fc80000000000 */
[----:B------:R-:W-:-:S05]  /*0690*/  FFMA R5, R7, R9, R8 ;  /* 0x0000000907057223 */ /* 0x000fca0000000008 */
[----:B------:R-:W-:-:S04]  /*06a0*/  SHF.R.U32.HI R0, RZ, 0x17, R5 ;  /* 0x00000017ff007819 */ /* 0x000fc80000011605 */
[----:B------:R-:W-:-:S05]  /*06b0*/  LOP3.LUT R0, R0, 0xff, RZ, 0xc0, !PT ;  /* 0x000000ff00007812 */ /* 0x000fca00078ec0ff */
[----:B------:R-:W-:-:S04]  /*06c0*/  IMAD.IADD R10, R0, 0x1, R6 ;  /* 0x00000001000a7824 */ /* 0x000fc800078e0206 */
[----:B------:R-:W-:-:S05]  /*06d0*/  VIADD R0, R10, 0xffffffff ;  /* 0xffffffff0a007836 */ /* 0x000fca0000000000 */
[----:B------:R-:W-:-:S13]  /*06e0*/  ISETP.GE.U32.AND P0, PT, R0, 0xfe, PT ;  /* 0x000000fe0000780c */ /* 0x000fda0003f06070 */
[----:B------:R-:W-:Y:S05]  /*06f0*/  @!P0 BRA `(.L_x_10) ;  /* 0x0000000000808947 */ /* 0x000fea0003800000 */
[----:B------:R-:W-:-:S13]  /*0700*/  ISETP.GT.AND P0, PT, R10, 0xfe, PT ;  /* 0x000000fe0a00780c */ /* 0x000fda0003f04270 */
[----:B------:R-:W-:Y:S05]  /*0710*/  @P0 BRA `(.L_x_11) ;  /* 0x00000000006c0947 */ /* 0x000fea0003800000 */
[----:B------:R-:W-:-:S13]  /*0720*/  ISETP.GE.AND P0, PT, R10, 0x1, PT ;  /* 0x000000010a00780c */ /* 0x000fda0003f06270 */
[----:B------:R-:W-:Y:S05]  /*0730*/  @P0 BRA `(.L_x_12) ;  /* 0x0000000000740947 */ /* 0x000fea0003800000 */
[----:B------:R-:W-:Y:S02]  /*0740*/  ISETP.GE.AND P0, PT, R10, -0x18, PT ;  /* 0xffffffe80a00780c */ /* 0x000fe40003f06270 */
[----:B------:R-:W-:-:S11]  /*0750*/  LOP3.LUT R5, R5, 0x80000000, RZ, 0xc0, !PT ;  /* 0x8000000005057812 */ /* 0x000fd600078ec0ff */
[----:B------:R-:W-:Y:S05]  /*0760*/  @!P0 BRA `(.L_x_12) ;  /* 0x0000000000688947 */ /* 0x000fea0003800000 */
[CCC-:B------:R-:W-:Y:S01]  /*0770*/  FFMA.RZ R0, R7.reuse, R9.reuse, R8.reuse ;  /* 0x0000000907007223 */ /* 0x1c0fe2000000c008 */
[C---:B------:R-:W-:Y:S02]  /*0780*/  IADD3 R6, PT, PT, R10.reuse, 0x20, RZ ;  /* 0x000000200a067810 */ /* 0x040fe40007ffe0ff */
[----:B------:R-:W-:Y:S02]  /*0790*/  ISETP.NE.AND P2, PT, R10, RZ, PT ;  /* 0x000000ff0a00720c */ /* 0x000fe40003f45270 */
[----:B------:R-:W-:Y:S01]  /*07a0*/  LOP3.LUT R3, R0, 0x7fffff, RZ, 0xc0, !PT ;  /* 0x007fffff00037812 */ /* 0x000fe200078ec0ff */
[CCC-:B------:R-:W-:Y:S01]  /*07b0*/  FFMA.RP R0, R7.reuse, R9.reuse, R8.reuse ;  /* 0x0000000907007223 */ /* 0x1c0fe20000008008 */
[----:B------:R-:W-:Y:S01]  /*07c0*/  FFMA.RM R7, R7, R9, R8 ;  /* 0x0000000907077223 */ /* 0x000fe20000004008 */
[----:B------:R-:W-:Y:S01]  /*07d0*/  IMAD.MOV R8, RZ, RZ, -R10 ;  /* 0x000000ffff087224 */ /* 0x000fe200078e0a0a */
[----:B------:R-:W-:Y:S02]  /*07e0*/  LOP3.LUT R3, R3, 0x800000, RZ, 0xfc, !PT ;  /* 0x0080000003037812 */ /* 0x000fe400078efcff */
[----:B------:R-:W-:-:S02]  /*07f0*/  ISETP.NE.AND P1, PT, R10, RZ, PT ;  /* 0x000000ff0a00720c */ /* 0x000fc40003f25270 */
[----:B------:R-:W-:Y:S02]  /*0800*/  SHF.L.U32 R6, R3, R6, RZ ;  /* 0x0000000603067219 */ /* 0x000fe400000006ff */
[----:B------:R-:W-:Y:S02]  /*0810*/  FSETP.NEU.FTZ.AND P0, PT, R0, R7, PT ;  /* 0x000000070000720b */ /* 0x000fe40003f1d000 */
[----:B------:R-:W-:Y:S02]  /*0820*/  SEL R0, R8, RZ, P2 ;  /* 0x000000ff08007207 */ /* 0x000fe40001000000 */
[----:B------:R-:W-:Y:S02]  /*0830*/  ISETP.NE.AND P1, PT, R6, RZ, P1 ;  /* 0x000000ff0600720c */ /* 0x000fe40000f25270 */
[----:B------:R-:W-:Y:S02]  /*0840*/  SHF.R.U32.HI R0, RZ, R0, R3 ;  /* 0x00000000ff007219 */ /* 0x000fe40000011603 */
[----:B------:R-:W-:-:S02]  /*0850*/  PLOP3.LUT P0, PT, P0, P1, PT, 0xf8, 0x8f ;  /* 0x00000000008f781c */ /* 0x000fc40000703f70 */
[----:B------:R-:W-:Y:S02]  /*0860*/  SHF.R.U32.HI R6, RZ, 0x1, R0 ;  /* 0x00000001ff067819 */ /* 0x000fe40000011600 */
[----:B------:R-:W-:-:S04]  /*0870*/  SEL R3, RZ, 0x1, !P0 ;  /* 0x00000001ff037807 */ /* 0x000fc80004000000 */
[----:B------:R-:W-:-:S04]  /*0880*/  LOP3.LUT R3, R3, 0x1, R6, 0xf8, !PT ;  /* 0x0000000103037812 */ /* 0x000fc800078ef806 */
[----:B------:R-:W-:-:S05]  /*0890*/  LOP3.LUT R3, R3, R0, RZ, 0xc0, !PT ;  /* 0x0000000003037212 */ /* 0x000fca00078ec0ff */
[----:B------:R-:W-:-:S05]  /*08a0*/  IMAD.IADD R6, R6, 0x1, R3 ;  /* 0x0000000106067824 */ /* 0x000fca00078e0203 */
[----:B------:R-:W-:Y:S01]  /*08b0*/  LOP3.LUT R5, R6, R5, RZ, 0xfc, !PT ;  /* 0x0000000506057212 */ /* 0x000fe200078efcff */
[----:B------:R-:W-:Y:S06]  /*08c0*/  BRA `(.L_x_12) ;  /* 0x0000000000107947 */ /* 0x000fec0003800000 */
.L_x_11:
[----:B------:R-:W-:-:S04]  /*08d0*/  LOP3.LUT R5, R5, 0x80000000, RZ, 0xc0, !PT ;  /* 0x8000000005057812 */ /* 0x000fc800078ec0ff */
[----:B------:R-:W-:Y:S01]  /*08e0*/  LOP3.LUT R5, R5, 0x7f800000, RZ, 0xfc, !PT ;  /* 0x7f80000005057812 */ /* 0x000fe200078efcff */
[----:B------:R-:W-:Y:S06]  /*08f0*/  BRA `(.L_x_12) ;  /* 0x0000000000047947 */ /* 0x000fec0003800000 */
.L_x_10:
[----:B------:R-:W-:-:S07]  /*0900*/  LEA R5, R6, R5, 0x17 ;  /* 0x0000000506057211 */ /* 0x000fce00078eb8ff */
.L_x_12:
[----:B------:R-:W-:Y:S05]  /*0910*/  BSYNC.RECONVERGENT B2 ;  /* 0x0000000000027941 */ /* 0x000fea0003800200 */
.L_x_9:
[----:B------:R-:W-:Y:S05]  /*0920*/  BRA `(.L_x_13) ;  /* 0x0000000000207947 */ /* 0x000fea0003800000 */
.L_x_8:
[----:B------:R-:W-:-:S04]  /*0930*/  LOP3.LUT R5, R6, 0x80000000, R5, 0x48, !PT ;  /* 0x8000000006057812 */ /* 0x000fc800078e4805 */
[----:B------:R-:W-:Y:S01]  /*0940*/  LOP3.LUT R5, R5, 0x7f800000, RZ, 0xfc, !PT ;  /* 0x7f80000005057812 */ /* 0x000fe200078efcff */
[----:B------:R-:W-:Y:S06]  /*0950*/  BRA `(.L_x_13) ;  /* 0x0000000000147947 */ /* 0x000fec0003800000 */
.L_x_7:
[----:B------:R-:W-:Y:S01]  /*0960*/  LOP3.LUT R5, R6, 0x80000000, R5, 0x48, !PT ;  /* 0x8000000006057812 */ /* 0x000fe200078e4805 */
[----:B------:R-:W-:Y:S06]  /*0970*/  BRA `(.L_x_13) ;  /* 0x00000000000c7947 */ /* 0x000fec0003800000 */
.L_x_6:
[----:B------:R-:W0:Y:S01]  /*0980*/  MUFU.RSQ R5, -QNAN ;  /* 0xffc0000000057908 */ /* 0x000e220000001400 */
[----:B------:R-:W-:Y:S05]  /*0990*/  BRA `(.L_x_13) ;  /* 0x0000000000047947 */ /* 0x000fea0003800000 */
.L_x_5:
[----:B------:R-:W-:-:S07]  /*09a0*/  FADD.FTZ R5, R0, 6 ;  /* 0x40c0000000057421 */ /* 0x000fce0000010000 */
.L_x_13:
[----:B------:R-:W-:Y:S05]  /*09b0*/  BSYNC.RECONVERGENT B0 ;  /* 0x0000000000007941 */ /* 0x000fea0003800200 */
.L_x_2:
[----:B0-----:R-:W-:Y:S02]  /*09c0*/  IMAD.MOV.U32 R7, RZ, RZ, R5 ;  /* 0x000000ffff077224 */ /* 0x001fe400078e0005 */
[----:B------:R-:W-:-:S04]  /*09d0*/  HFMA2 R5, -RZ, RZ, 0, 0 ;  /* 0x00000000ff057431 */ /* 0x000fc800000001ff */
[----:B------:R-:W-:Y:S05]  /*09e0*/  RET.REL.NODEC R4 `(_Z8update_BPKfPfi) ;  /* 0xfffffff404847950 */ /* 0x000fea0003c3ffff */
.L_x_14:
[----:B------:R-:W-:-:S00]  /*09f0*/  BRA `(.L_x_14) ;  /* 0xfffffffc00fc7947 */ /* 0x000fc0000383ffff */
[----:B------:R-:W-:-:S00]  /*0a00*/  NOP ;  /* 0x0000000000007918 */ /* 0x000fc00000000000 */
[----:B------:R-:W-:-:S00]  /*0a10*/  NOP ;  /* 0x0000000000007918 */ /* 0x000fc00000000000 */
[----:B------:R-:W-:-:S00]  /*0a20*/  NOP ;  /* 0x0000000000007918 */ /* 0x000fc00000000000 */
[----:B------:R-:W-:-:S00]  /*0a30*/  NOP ;  /* 0x0000000000007918 */ /* 0x000fc00000000000 */
[----:B------:R-:W-:-:S00]  /*0a40*/  NOP ;  /* 0x0000000000007918 */ /* 0x000fc00000000000 */
[----:B------:R-:W-:-:S00]  /*0a50*/  NOP ;  /* 0x0000000000007918 */ /* 0x000fc00000000000 */
[----:B------:R-:W-:-:S00]  /*0a60*/  NOP ;  /* 0x0000000000007918 */ /* 0x000fc00000000000 */
[----:B------:R-:W-:-:S00]  /*0a70*/  NOP ;  /* 0x0000000000007918 */ /* 0x000fc00000000000 */
.L_x_19:


//--------------------- .text._Z22compute_eps_and_updatePfPKfS_i --------------------------
	.section	.text._Z22compute_eps_and_updatePfPKfS_i,"ax",@progbits
	.align	128
        .global         _Z22compute_eps_and_updatePfPKfS_i
        .type           _Z22compute_eps_and_updatePfPKfS_i,@function
        .size           _Z22compute_eps_and_updatePfPKfS_i,(.L_x_21 - _Z22compute_eps_and_updatePfPKfS_i)
        .other          _Z22compute_eps_and_updatePfPKfS_i,@"STO_CUDA_ENTRY STV_DEFAULT"
_Z22compute_eps_and_updatePfPKfS_i:
.text._Z22compute_eps_and_updatePfPKfS_i:
[----:B------:R-:W-:Y:S01]  /*0000*/  LDC R1, c[0x0][0x37c] ;  /* 0x0000df00ff017b82 */ /* 0x000fe20000000800 */
[----:B------:R-:W0:Y:S07]  /*0010*/  S2R R10, SR_TID.X ;  /* 0x00000000000a7919 */ /* 0x000e2e0000002100 */
[----:B------:R-:W0:Y:S01]  /*0020*/  S2UR UR5, SR_CTAID.X ;  /* 0x00000000000579c3 */ /* 0x000e220000002500 */
[----:B------:R-:W1:Y:S01]  /*0030*/  LDCU UR8, c[0x0][0x398] ;  /* 0x00007300ff0877ac */ /* 0x000e620008000800 */
[----:B------:R-:W2:Y:S01]  /*0040*/  S2R R11, SR_TID.Y ;  /* 0x00000000000b7919 */ /* 0x000ea20000002200 */
[----:B------:R-:W3:Y:S05]  /*0050*/  S2R R14, SR_TID.Z ;  /* 0x00000000000e7919 */ /* 0x000eea0000002300 */
[----:B------:R-:W0:Y:S08]  /*0060*/  LDC R9, c[0x0][0x360] ;  /* 0x0000d800ff097b82 */ /* 0x000e300000000800 */
[----:B------:R-:W2:Y:S01]  /*0070*/  S2UR UR6, SR_CTAID.Y ;  /* 0x00000000000679c3 */ /* 0x000ea20000002600 */
[----:B-1----:R-:W-:-:S07]  /*0080*/  UIADD3 UR4, UPT, UPT, UR8, -0x1, URZ ;  /* 0xffffffff08047890 */ /* 0x002fce000fffe0ff */
[----:B------:R-:W2:Y:S08]  /*0090*/  LDC R12, c[0x0][0x364] ;  /* 0x0000d900ff0c7b82 */ /* 0x000eb00000000800 */
[----:B------:R-:W3:Y:S01]  /*00a0*/  S2UR UR7, SR_CTAID.Z ;  /* 0x00000000000779c3 */ /* 0x000ee20000002700 */
[----:B0-----:R-:W-:-:S05]  /*00b0*/  IMAD R0, R9, UR5, R10 ;  /* 0x0000000509007c24 */ /* 0x001fca000f8e020a */
[C---:B------:R-:W-:Y:S02]  /*00c0*/  ISETP.GE.AND P0, PT, R0.reuse, UR4, PT ;  /* 0x0000000400007c0c */ /* 0x040fe4000bf06270 */
[----:B------:R-:W3:Y:S02]  /*00d0*/  LDC R13, c[0x0][0x368] ;  /* 0x0000da00ff0d7b82 */ /* 0x000ee40000000800 */
[----:B------:R-:W-:Y:S01]  /*00e0*/  ISETP.LT.OR P0, PT, R0, 0x1, P0 ;  /* 0x000000010000780c */ /* 0x000fe20000701670 */
[----:B--2---:R-:W-:-:S05]  /*00f0*/  IMAD R6, R12, UR6, R11 ;  /* 0x000000060c067c24 */ /* 0x004fca000f8e020b */
[----:B------:R-:W0:Y:S01]  /*0100*/  LDC.64 R4, c[0x0][0x388] ;  /* 0x0000e200ff047b82 */ /* 0x000e220000000a00 */
[----:B------:R-:W-:-:S04]  /*0110*/  ISETP.EQ.OR P0, PT, R6, RZ, P0 ;  /* 0x000000ff0600720c */ /* 0x000fc80000702670 */
[----:B------:R-:W-:-:S03]  /*0120*/  ISETP.GE.OR P0, PT, R6, UR4, P0 ;  /* 0x0000000406007c0c */ /* 0x000fc60008706670 */
[----:B------:R-:W1:Y:S01]  /*0130*/  LDC.64 R2, c[0x0][0x380] ;  /* 0x0000e000ff027b82 */ /* 0x000e620000000a00 */
[----:B---3--:R-:W-:Y:S01]  /*0140*/  IMAD R7, R13, UR7, R14 ;  /* 0x000000070d077c24 */ /* 0x008fe2000f8e020e */
[----:B------:R-:W2:Y:S04]  /*0150*/  LDCU.64 UR6, c[0x0][0x358] ;  /* 0x00006b00ff0677ac */ /* 0x000ea80008000a00 */
[----:B------:R-:W-:-:S04]  /*0160*/  ISETP.EQ.OR P0, PT, R7, RZ, P0 ;  /* 0x000000ff0700720c */ /* 0x000fc80000702670 */
[----:B------:R-:W-:-:S13]  /*0170*/  ISETP.GE.OR P0, PT, R7, UR4, P0 ;  /* 0x0000000407007c0c */ /* 0x000fda0008706670 */
[----:B------:R-:W-:-:S04]  /*0180*/  @!P0 IMAD R7, R7, UR8, R6 ;  /* 0x0000000807078c24 */ /* 0x000fc8000f8e0206 */
[----:B------:R-:W-:-:S04]  /*0190*/  @!P0 IMAD R7, R7, UR8, R0 ;  /* 0x0000000807078c24 */ /* 0x000fc8000f8e0200 */
[----:B0-----:R-:W-:-:S04]  /*01a0*/  @!P0 IMAD.WIDE R4, R7, 0x4, R4 ;  /* 0x0000000407048825 */ /* 0x001fc800078e0204 */
[----:B-1----:R-:W-:Y:S02]  /*01b0*/  @!P0 IMAD.WIDE R2, R7, 0x4, R2 ;  /* 0x0000000407028825 */ /* 0x002fe400078e0202 */
[----:B--2---:R-:W2:Y:S04]  /*01c0*/  @!P0 LDG.E.CONSTANT R5, desc[UR6][R4.64] ;  /* 0x0000000604058981 */ /* 0x004ea8000c1e9900 */
[----:B------:R-:W3:Y:S01]  /*01d0*/  @!P0 LDG.E R8, desc[UR6][R2.64] ;  /* 0x0000000602088981 */ /* 0x000ee2000c1e1900 */
[----:B------:R-:W0:Y:S01]  /*01e0*/  S2UR UR5, SR_CgaCtaId ;  /* 0x00000000000579c3 */ /* 0x000e220000008800 */
[----:B------:R-:W-:Y:S01]  /*01f0*/  IMAD R0, R12, R14, R11 ;  /* 0x0000000e0c007224 */ /* 0x000fe200078e020b */
[----:B------:R-:W-:Y:S01]  /*0200*/  UMOV UR4, 0x400 ;  /* 0x0000040000047882 */ /* 0x000fe20000000000 */
[----:B------:R-:W-:-:S02]  /*0210*/  IMAD R6, R9, R12, RZ ;  /* 0x0000000c09067224 */ /* 0x000fc400078e02ff */
[----:B------:R-:W-:Y:S02]  /*0220*/  IMAD R0, R0, R9, R10 ;  /* 0x0000000900007224 */ /* 0x000fe400078e020a */
[----:B------:R-:W-:Y:S02]  /*0230*/  IMAD R9, R6, R13, RZ ;  /* 0x0000000d06097224 */ /* 0x000fe400078e02ff */
[----:B------:R-:W-:Y:S01]  /*0240*/  IMAD.MOV.U32 R6, RZ, RZ, RZ ;  /* 0x000000ffff067224 */ /* 0x000fe200078e00ff */
[----:B------:R-:W-:Y:S02]  /*0250*/  ISETP.NE.AND P1, PT, R0, RZ, PT ;  /* 0x000000ff0000720c */ /* 0x000fe40003f25270 */
[----:B------:R-:W-:Y:S01]  /*0260*/  ISETP.GE.U32.AND P2, PT, R9, 0x2, PT ;  /* 0x000000020900780c */ /* 0x000fe20003f46070 */
[----:B0-----:R-:W-:-:S06]  /*0270*/  ULEA UR4, UR5, UR4, 0x18 ;  /* 0x0000000405047291 */ /* 0x001fcc000f8ec0ff */
[----:B------:R-:W-:Y:S01]  /*0280*/  LEA R7, R0, UR4, 0x2 ;  /* 0x0000000400077c11 */ /* 0x000fe2000f8e10ff */
[----:B--2---:R0:W-:Y:S01]  /*0290*/  @!P0 STG.E desc[UR6][R2.64], R5 ;  /* 0x0000000502008986 */ /* 0x0041e2000c101906 */
[----:B---3--:R-:W-:-:S04]  /*02a0*/  @!P0 FADD R8, R5, -R8 ;  /* 0x8000000805088221 */ /* 0x008fc80000000000 */
[----:B------:R-:W-:-:S05]  /*02b0*/  @!P0 FADD R6, |R8|, -RZ ;  /* 0x800000ff08068221 */ /* 0x000fca0000000200 */
[----:B------:R0:W-:Y:S01]  /*02c0*/  STS [R7], R6 ;  /* 0x0000000607007388 */ /* 0x0001e20000000800 */
[----:B------:R-:W-:Y:S06]  /*02d0*/  BAR.SYNC.DEFER_BLOCKING 0x0 ;  /* 0x0000000000007b1d */ /* 0x000fec0000010000 */
[----:B------:R-:W-:Y:S05]  /*02e0*/  @!P2 BRA `(.L_x_15) ;  /* 0x00000000002ca947 */ /* 0x000fea0003800000 */
.L_x_16:
[----:B------:R-:W-:-:S04]  /*02f0*/  SHF.R.U32.HI R4, RZ, 0x1, R9 ;  /* 0x00000001ff047819 */ /* 0x000fc80000011609 */
[----:B------:R-:W-:-:S13]  /*0300*/  ISETP.GE.U32.AND P0, PT, R0, R4, PT ;  /* 0x000000040000720c */ /* 0x000fda0003f06070 */
[----:B0-----:R-:W-:Y:S01]  /*0310*/  @!P0 IMAD R3, R4, 0x4, R7 ;  /* 0x0000000404038824 */ /* 0x001fe200078e0207 */
[----:B------:R-:W-:Y:S05]  /*0320*/  @!P0 LDS R2, [R7] ;  /* 0x0000000007028984 */ /* 0x000fea0000000800 */
[----:B------:R-:W0:Y:S02]  /*0330*/  @!P0 LDS R3, [R3] ;  /* 0x0000000003038984 */ /* 0x000e240000000800 */
[----:B0-----:R-:W-:-:S05]  /*0340*/  @!P0 FMNMX R2, R2, R3, !PT ;  /* 0x0000000302028209 */ /* 0x001fca0007800000 */
[----:B------:R1:W-:Y:S01]  /*0350*/  @!P0 STS [R7], R2 ;  /* 0x0000000207008388 */ /* 0x0003e20000000800 */
[----:B------:R-:W-:Y:S01]  /*0360*/  BAR.SYNC.DEFER_BLOCKING 0x0 ;  /* 0x0000000000007b1d */ /* 0x000fe20000010000 */
[----:B------:R-:W-:Y:S02]  /*0370*/  ISETP.GT.U32.AND P0, PT, R9, 0x3, PT ;  /* 0x000000030900780c */ /* 0x000fe40003f04070 */
[----:B------:R-:W-:-:S11]  /*0380*/  MOV R9, R4 ;  /* 0x0000000400097202 */ /* 0x000fd60000000f00 */
[----:B-1----:R-:W-:Y:S05]  /*0390*/  @P0 BRA `(.L_x_16) ;  /* 0xfffffffc00d40947 */ /* 0x002fea000383ffff */
.L_x_15:
[----:B------:R-:W-:Y:S05]  /*03a0*/  @P1 EXIT ;  /* 0x000000000000194d */ /* 0x000fea0003800000 */
[----:B0-----:R-:W0:Y:S02]  /*03b0*/  LDC.64 R2, c[0x0][0x390] ;  /* 0x0000e400ff027b82 */ /* 0x001e240000000a00 */
[----:B0-----:R0:W5:Y:S06]  /*03c0*/  LDG.E R6, desc[UR6][R2.64] ;  /* 0x0000000602067981 */ /* 0x00116c000c1e1900 */
[----:B------:R-:W1:Y:S01]  /*03d0*/  S2UR UR5, SR_CgaCtaId ;  /* 0x00000000000579c3 */ /* 0x000e620000008800 */
[----:B------:R-:W-:Y:S02]  /*03e0*/  UMOV UR4, 0x400 ;  /* 0x0000040000047882 */ /* 0x000fe40000000000 */
[----:B-1----:R-:W-:-:S09]  /*03f0*/  ULEA UR4, UR5, UR4, 0x18 ;  /* 0x0000000405047291 */ /* 0x002fd2000f8ec0ff */
[----:B0-----:R-:W1:Y:S03]  /*0400*/  LDS R5, [UR4] ;  /* 0x00000004ff057984 */ /* 0x001e660008000800 */
.L_x_17:
[----:B-1---5:R-:W-:Y:S01]  /*0410*/  FMNMX R7, R5, R6, !PT ;  /* 0x0000000605077209 */ /* 0x022fe20007800000 */
[----:B------:R-:W-:Y:S05]  /*0420*/  YIELD ;  /* 0x0000000000007946 */ /* 0x000fea0003800000 */
[----:B------:R-:W2:Y:S02]  /*0430*/  ATOMG.E.CAS.STRONG.GPU PT, R7, [R2], R6, R7 ;  /* 0x00000006020773a9 */ /* 0x000ea400001ee107 */
[----:B--2---:R-:W-:Y:S01]  /*0440*/  ISETP.NE.AND P0, PT, R6, R7, PT ;  /* 0x000000070600720c */ /* 0x004fe20003f05270 */
[----:B------:R-:W-:-:S12]  /*0450*/  IMAD.MOV.U32 R6, RZ, RZ, R7 ;  /* 0x000000ffff067224 */ /* 0x000fd800078e0007 */
[----:B------:R-:W-:Y:S05]  /*0460*/  @P0 BRA `(.L_x_17) ;  /* 0xfffffffc00e80947 */ /* 0x000fea000383ffff */
[----:B------:R-:W-:Y:S05]  /*0470*/  EXIT ;  /* 0x000000000000794d */ /* 0x000fea0003800000 */
.L_x_18:
        /* <DEDUP_REMOVED lines=16> */
.L_x_21:


//--------------------- .nv.shared._Z8update_BPKfPfi --------------------------
	.section	.nv.shared._Z8update_BPKfPfi,"aw",@nobits
	.sectionflags	@""
	.align	16
	.zero		1024


//--------------------- .nv.shared.reserved.0     --------------------------
	.section	.nv.shared.reserved.0,"aw",@nobits
	.weak		__nv_reservedSMEM_offset_0_alias
	.size		__nv_reservedSMEM_offset_0_alias, 0, 64
	.other		__nv_reservedSMEM_offset_0_alias,@"STO_CUDA_RESERVED_SHARED STV_DEFAULT"
__nv_reservedSMEM_offset_0_alias:
	.zero		0
	.zero		64


//--------------------- .nv.shared._Z22compute_eps_and_updatePfPKfS_i --------------------------
	.section	.nv.shared._Z22compute_eps_and_updatePfPKfS_i,"aw",@nobits
	.sectionflags	@""
	.align	16
	.zero		1024


//--------------------- .nv.constant0._Z8update_BPKfPfi --------------------------
	.section	.nv.constant0._Z8update_BPKfPfi,"a",@progbits
	.sectionflags	@""
	.align	4
.nv.constant0._Z8update_BPKfPfi:
	.zero		916


//--------------------- .nv.constant0._Z22compute_eps_and_updatePfPKfS_i --------------------------
	.section	.nv.constant0._Z22compute_eps_and_updatePfPKfS_i,"a",@progbits
	.sectionflags	@""
	.align	4
.nv.constant0._Z22compute_eps_and_updatePfPKfS_i:
	.zero		924


//--------------------- SYMBOLS --------------------------

	.type		.nv.reservedSmem.offset0,@object
	.size		.nv.reservedSmem.offset0,0x4
	.type		.nv.reservedSmem.cap,@object
	.size		.nv.reservedSmem.cap,0x4
